//
// Generated by NVIDIA NVVM Compiler
//
// Compiler Build ID: CL-36424714
// Cuda compilation tools, release 13.0, V13.0.88
// Based on NVVM 20.0.0
//

.version 9.0
.target sm_100
.address_size 64

	// .globl	_Z6kernelPKfPfmmf

.visible .entry _Z6kernelPKfPfmmf(
	.param .u64 .ptr .align 1 _Z6kernelPKfPfmmf_param_0,
	.param .u64 .ptr .align 1 _Z6kernelPKfPfmmf_param_1,
	.param .u64 _Z6kernelPKfPfmmf_param_2,
	.param .u64 _Z6kernelPKfPfmmf_param_3,
	.param .f32 _Z6kernelPKfPfmmf_param_4
)
{
	.reg .pred 	%p<3>;
	.reg .b32 	%r<7>;
	.reg .b32 	%f<18>;
	.reg .b64 	%rd<13>;

	ld.param.u64 	%rd2, [_Z6kernelPKfPfmmf_param_0];
	ld.param.u64 	%rd3, [_Z6kernelPKfPfmmf_param_1];
	ld.param.u64 	%rd4, [_Z6kernelPKfPfmmf_param_2];
	ld.param.u64 	%rd5, [_Z6kernelPKfPfmmf_param_3];
	ld.param.f32 	%f4, [_Z6kernelPKfPfmmf_param_4];
	mov.u32 	%r1, %ctaid.x;
	mov.u32 	%r2, %ntid.x;
	mov.u32 	%r3, %tid.x;
	mad.lo.s32 	%r4, %r1, %r2, %r3;
	cvt.u64.u32 	%rd1, %r4;
	mul.lo.s64 	%rd6, %rd5, %rd4;
	setp.le.u64 	%p1, %rd6, %rd1;
	@%p1 bra 	$L__BB0_4;
	cvta.to.global.u64 	%rd7, %rd2;
	shl.b64 	%rd8, %rd1, 2;
	add.s64 	%rd9, %rd7, %rd8;
	ld.global.f32 	%f17, [%rd9];
	setp.gt.f32 	%p2, %f17, 0f00000000;
	@%p2 bra 	$L__BB0_3;
	fma.rn.f32 	%f5, %f17, 0f3BBB989D, 0f3F000000;
	cvt.sat.f32.f32 	%f6, %f5;
	mov.f32 	%f7, 0f4B400001;
	mov.f32 	%f8, 0f437C0000;
	fma.rm.f32 	%f9, %f6, %f8, %f7;
	add.f32 	%f10, %f9, 0fCB40007F;
	neg.f32 	%f11, %f10;
	fma.rn.f32 	%f12, %f17, 0f3FB8AA3B, %f11;
	fma.rn.f32 	%f13, %f17, 0f32A57060, %f12;
	mov.b32 	%r5, %f9;
	shl.b32 	%r6, %r5, 23;
	mov.b32 	%f14, %r6;
	ex2.approx.ftz.f32 	%f15, %f13;
	fma.rn.f32 	%f16, %f15, %f14, 0fBF800000;
	mul.f32 	%f17, %f4, %f16;
$L__BB0_3:
	cvta.to.global.u64 	%rd10, %rd3;
	add.s64 	%rd12, %rd10, %rd8;
	st.global.f32 	[%rd12], %f17;
$L__BB0_4:
	ret;

}


// ===== COMPILED SASS (sm_100) =====

	.target	sm_100

	.elftype	@"ET_EXEC"


//--------------------- .note.nv.tkinfo           --------------------------
	.section	.note.nv.tkinfo,"",@"SHT_NOTE"
	.sectionflags	@"SHF_NOTE_NV_TKINFO"
	.tkinfo
        /*0018*/ 	.word	0x00000002
        /*0030*/ 	.string	""
        /*0030*/ 	.string	"ptxas"
        /*0030*/ 	.string	"Cuda compilation tools, release 13.0, V13.0.88"
        /*0030*/ 	.string	"Build cuda_13.0.r13.0/compiler.36424714_0"
        /*0030*/ 	.string	"-arch sm_100 -m 64 "



//--------------------- .note.nv.cuinfo           --------------------------
	.section	.note.nv.cuinfo,"",@"SHT_NOTE"
	.sectionflags	@"SHF_NOTE_NV_CUINFO"
        /*0018*/ 	.short	0x0002
        /*001a*/ 	.short	0x0064
        /*001c*/ 	.short	0x0082
	.zero		2


//--------------------- .nv.info                  --------------------------
	.section	.nv.info,"",@"SHT_CUDA_INFO"
	.align	4


	//----- nvinfo : EIATTR_REGCOUNT
	.align		4
        /*0000*/ 	.byte	0x04, 0x2f
        /*0002*/ 	.short	(.L_1 - .L_0)
	.align		4
.L_0:
        /*0004*/ 	.word	index@(_Z6kernelPKfPfmmf)
        /*0008*/ 	.word	0x00000009


	//----- nvinfo : EIATTR_FRAME_SIZE
	.align		4
.L_1:
        /*000c*/ 	.byte	0x04, 0x11
        /*000e*/ 	.short	(.L_3 - .L_2)
	.align		4
.L_2:
        /*0010*/ 	.word	index@(_Z6kernelPKfPfmmf)
        /*0014*/ 	.word	0x00000000


	//----- nvinfo : EIATTR_MIN_STACK_SIZE
	.align		4
.L_3:
        /*0018*/ 	.byte	0x04, 0x12
        /*001a*/ 	.short	(.L_5 - .L_4)
	.align		4
.L_4:
        /*001c*/ 	.word	index@(_Z6kernelPKfPfmmf)
        /*0020*/ 	.word	0x00000000
.L_5:


//--------------------- .nv.compat                --------------------------
	.section	.nv.compat,"",@"SHT_CUDA_COMPAT_INFO"
	.align	4
        /*0000*/ 	.byte	0x02, 0x09, 0x00, 0x00, 0x02, 0x02, 0x01, 0x00, 0x02, 0x05, 0x05, 0x00, 0x03, 0x07, 0x01, 0x01
        /*0010*/ 	.byte	0x02, 0x03, 0x00, 0x00, 0x02, 0x06, 0x01, 0x00, 0x04, 0x0b, 0x08, 0x00, 0x09, 0x00, 0x00, 0x00
        /*0020*/ 	.byte	0x00, 0x00, 0x00, 0x00


//--------------------- .nv.info._Z6kernelPKfPfmmf --------------------------
	.section	.nv.info._Z6kernelPKfPfmmf,"",@"SHT_CUDA_INFO"
	.sectionflags	@""
	.align	4


	//----- nvinfo : EIATTR_CUDA_API_VERSION
	.align		4
        /*0000*/ 	.byte	0x04, 0x37
        /*0002*/ 	.short	(.L_7 - .L_6)
.L_6:
        /*0004*/ 	.word	0x00000082


	//----- nvinfo : EIATTR_KPARAM_INFO
	.align		4
.L_7:
        /*0008*/ 	.byte	0x04, 0x17
        /*000a*/ 	.short	(.L_9 - .L_8)
.L_8:
        /*000c*/ 	.word	0x00000000
        /*0010*/ 	.short	0x0004
        /*0012*/ 	.short	0x0020
        /*0014*/ 	.byte	0x00, 0xf0, 0x11, 0x00


	//----- nvinfo : EIATTR_KPARAM_INFO
	.align		4
.L_9:
        /*0018*/ 	.byte	0x04, 0x17
        /*001a*/ 	.short	(.L_11 - .L_10)
.L_10:
        /*001c*/ 	.word	0x00000000
        /*0020*/ 	.short	0x0003
        /*0022*/ 	.short	0x0018
        /*0024*/ 	.byte	0x00, 0xf0, 0x21, 0x00


	//----- nvinfo : EIATTR_KPARAM_INFO
	.align		4
.L_11:
        /*0028*/ 	.byte	0x04, 0x17
        /*002a*/ 	.short	(.L_13 - .L_12)
.L_12:
        /*002c*/ 	.word	0x00000000
        /*0030*/ 	.short	0x0002
        /*0032*/ 	.short	0x0010
        /*0034*/ 	.byte	0x00, 0xf0, 0x21, 0x00


	//----- nvinfo : EIATTR_KPARAM_INFO
	.align		4
.L_13:
        /*0038*/ 	.byte	0x04, 0x17
        /*003a*/ 	.short	(.L_15 - .L_14)
.L_14:
        /*003c*/ 	.word	0x00000000
        /*0040*/ 	.short	0x0001
        /*0042*/ 	.short	0x0008
        /*0044*/ 	.byte	0x00, 0xf5, 0x21, 0x00


	//----- nvinfo : EIATTR_KPARAM_INFO
	.align		4
.L_15:
        /*0048*/ 	.byte	0x04, 0x17
        /*004a*/ 	.short	(.L_17 - .L_16)
.L_16:
        /*004c*/ 	.word	0x00000000
        /*0050*/ 	.short	0x0000
        /*0052*/ 	.short	0x0000
        /*0054*/ 	.byte	0x00, 0xf5, 0x21, 0x00


	//----- nvinfo : EIATTR_SPARSE_MMA_MASK
	.align		4
.L_17:
        /*0058*/ 	.byte	0x03, 0x50
        /*005a*/ 	.short	0x0000


	//----- nvinfo : EIATTR_MAXREG_COUNT
	.align		4
        /*005c*/ 	.byte	0x03, 0x1b
        /*005e*/ 	.short	0x00ff


	//----- nvinfo : EIATTR_MERCURY_ISA_VERSION
	.align		4
        /*0060*/ 	.byte	0x03, 0x5f
        /*0062*/ 	.short	0x0101


	//----- nvinfo : EIATTR_VRC_CTA_INIT_COUNT
	.align		4
        /*0064*/ 	.byte	0x02, 0x4a
	.zero		1
	.zero		1


	//----- nvinfo : EIATTR_EXIT_INSTR_OFFSETS
	.align		4
        /*0068*/ 	.byte	0x04, 0x1c
        /*006a*/ 	.short	(.L_19 - .L_18)


	//   ....[0]....
.L_18:
        /*006c*/ 	.word	0x000000d0


	//   ....[1]....
        /*0070*/ 	.word	0x00000290


	//----- nvinfo : EIATTR_CRS_STACK_SIZE
	.align		4
.L_19:
        /*0074*/ 	.byte	0x04, 0x1e
        /*0076*/ 	.short	(.L_21 - .L_20)
.L_20:
        /*0078*/ 	.word	0x00000000


	//----- nvinfo : EIATTR_CBANK_PARAM_SIZE
	.align		4
.L_21:
        /*007c*/ 	.byte	0x03, 0x19
        /*007e*/ 	.short	0x0024


	//----- nvinfo : EIATTR_PARAM_CBANK
	.align		4
        /*0080*/ 	.byte	0x04, 0x0a
        /*0082*/ 	.short	(.L_23 - .L_22)
	.align		4
.L_22:
        /*0084*/ 	.word	index@(.nv.constant0._Z6kernelPKfPfmmf)
        /*0088*/ 	.short	0x0380
        /*008a*/ 	.short	0x0024


	//----- nvinfo : EIATTR_SW_WAR
	.align		4
.L_23:
        /*008c*/ 	.byte	0x04, 0x36
        /*008e*/ 	.short	(.L_25 - .L_24)
.L_24:
        /*0090*/ 	.word	0x00000008
.L_25:


//--------------------- .nv.callgraph             --------------------------
	.section	.nv.callgraph,"",@"SHT_CUDA_CALLGRAPH"
	.align	4
	.sectionentsize	8
	.align		4
        /*0000*/ 	.word	0x00000000
	.align		4
        /*0004*/ 	.word	0xffffffff
	.align		4
        /*0008*/ 	.word	0x00000000
	.align		4
        /*000c*/ 	.word	0xfffffffe
	.align		4
        /*0010*/ 	.word	0x00000000
	.align		4
        /*0014*/ 	.word	0xfffffffd
	.align		4
        /*0018*/ 	.word	0x00000000
	.align		4
        /*001c*/ 	.word	0xfffffffc


//--------------------- .text._Z6kernelPKfPfmmf   --------------------------
	.section	.text._Z6kernelPKfPfmmf,"ax",@progbits
	.align	128
        .global         _Z6kernelPKfPfmmf
        .type           _Z6kernelPKfPfmmf,@function
        .size           _Z6kernelPKfPfmmf,(.L_x_3 - _Z6kernelPKfPfmmf)
        .other          _Z6kernelPKfPfmmf,@"STO_CUDA_ENTRY STV_DEFAULT"
_Z6kernelPKfPfmmf:
.text._Z6kernelPKfPfmmf:
[----:B------:R-:W-:Y:S01]  /*0000*/  LDC R1, c[0x0][0x37c] ;  /* 0x0000df00ff017b82 */ /* 0x000fe20000000800 */
[----:B------:R-:W0:Y:S01]  /*0010*/  S2R R3, SR_TID.X ;  /* 0x0000000000037919 */ /* 0x000e220000002100 */
[----:B------:R-:W1:Y:S06]  /*0020*/  LDCU.128 UR8, c[0x0][0x390] ;  /* 0x00007200ff0877ac */ /* 0x000e6c0008000c00 */
[----:B------:R-:W0:Y:S08]  /*0030*/  S2UR UR7, SR_CTAID.X ;  /* 0x00000000000779c3 */ /* 0x000e300000002500 */
[----:B------:R-:W0:Y:S01]  /*0040*/  LDC R0, c[0x0][0x360] ;  /* 0x0000d800ff007b82 */ /* 0x000e220000000800 */
[----:B-1----:R-:W-:-:S02]  /*0050*/  UIMAD UR6, UR11, UR8, URZ ;  /* 0x000000080b0672a4 */ /* 0x002fc4000f8e02ff */
[----:B------:R-:W-:Y:S02]  /*0060*/  UIMAD.WIDE.U32 UR4, UR10, UR8, URZ ;  /* 0x000000080a0472a5 */ /* 0x000fe4000f8e00ff */
[----:B------:R-:W-:-:S04]  /*0070*/  UIMAD UR6, UR10, UR9, UR6 ;  /* 0x000000090a0672a4 */ /* 0x000fc8000f8e0206 */
[----:B------:R-:W-:-:S06]  /*0080*/  UIADD3 UR5, UPT, UPT, UR5, UR6, URZ ;  /* 0x0000000605057290 */ /* 0x000fcc000fffe0ff */
[----:B------:R-:W-:Y:S01]  /*0090*/  MOV R2, UR5 ;  /* 0x0000000500027c02 */ /* 0x000fe20008000f00 */
[----:B0-----:R-:W-:-:S05]  /*00a0*/  IMAD R0, R0, UR7, R3 ;  /* 0x0000000700007c24 */ /* 0x001fca000f8e0203 */
[----:B------:R-:W-:-:S04]  /*00b0*/  ISETP.LT.U32.AND P0, PT, R0, UR4, PT ;  /* 0x0000000400007c0c */ /* 0x000fc8000bf01070 */
[----:B------:R-:W-:-:S13]  /*00c0*/  ISETP.GT.U32.AND.EX P0, PT, R2, RZ, PT, P0 ;  /* 0x000000ff0200720c */ /* 0x000fda0003f04100 */
[----:B------:R-:W-:Y:S05]  /*00d0*/  @!P0 EXIT ;  /* 0x000000000000894d */ /* 0x000fea0003800000 */
[----:B------:R-:W0:Y:S01]  /*00e0*/  LDCU.64 UR6, c[0x0][0x380] ;  /* 0x00007000ff0677ac */ /* 0x000e220008000a00 */
[----:B------:R-:W-:Y:S02]  /*00f0*/  SHF.L.U32 R4, R0, 0x2, RZ ;  /* 0x0000000200047819 */ /* 0x000fe400000006ff */
[----:B------:R-:W-:Y:S01]  /*0100*/  SHF.R.U32.HI R6, RZ, 0x1e, R0 ;  /* 0x0000001eff067819 */ /* 0x000fe20000011600 */
[----:B------:R-:W1:Y:S01]  /*0110*/  LDCU.64 UR4, c[0x0][0x358] ;  /* 0x00006b00ff0477ac */ /* 0x000e620008000a00 */
[----:B0-----:R-:W-:-:S04]  /*0120*/  IADD3 R2, P0, PT, R4, UR6, RZ ;  /* 0x0000000604027c10 */ /* 0x001fc8000ff1e0ff */
[----:B------:R-:W-:-:S05]  /*0130*/  IADD3.X R3, PT, PT, R6, UR7, RZ, P0, !PT ;  /* 0x0000000706037c10 */ /* 0x000fca00087fe4ff */
[----:B-1----:R-:W2:Y:S01]  /*0140*/  LDG.E R5, desc[UR4][R2.64] ;  /* 0x0000000402057981 */ /* 0x002ea2000c1e1900 */
[----:B------:R-:W-:Y:S01]  /*0150*/  BSSY.RECONVERGENT B0, `(.L_x_0) ;  /* 0x000000f000007945 */ /* 0x000fe20003800200 */
[----:B--2---:R-:W-:-:S13]  /*0160*/  FSETP.GT.AND P0, PT, R5, RZ, PT ;  /* 0x000000ff0500720b */ /* 0x004fda0003f04000 */
[----:B------:R-:W-:Y:S05]  /*0170*/  @P0 BRA `(.L_x_1) ;  /* 0x0000000000300947 */ /* 0x000fea0003800000 */
[----:B------:R-:W-:Y:S02]  /*0180*/  HFMA2 R3, -RZ, RZ, 3.7421875, 0 ;  /* 0x437c0000ff037431 */ /* 0x000fe400000001ff */
[----:B------:R-:W-:Y:S01]  /*0190*/  IMAD.MOV.U32 R0, RZ, RZ, 0x3bbb989d ;  /* 0x3bbb989dff007424 */ /* 0x000fe200078e00ff */
[----:B------:R-:W0:Y:S03]  /*01a0*/  LDCU UR6, c[0x0][0x3a0] ;  /* 0x00007400ff0677ac */ /* 0x000e260008000800 */
[----:B------:R-:W-:-:S04]  /*01b0*/  FFMA.SAT R0, R5, R0, 0.5 ;  /* 0x3f00000005007423 */ /* 0x000fc80000002000 */
[----:B------:R-:W-:-:S04]  /*01c0*/  FFMA.RM R0, R0, R3, 12582913 ;  /* 0x4b40000100007423 */ /* 0x000fc80000004003 */
[C---:B------:R-:W-:Y:S01]  /*01d0*/  FADD R2, R0.reuse, -12583039 ;  /* 0xcb40007f00027421 */ /* 0x040fe20000000000 */
[----:B------:R-:W-:-:S03]  /*01e0*/  IMAD.SHL.U32 R0, R0, 0x800000, RZ ;  /* 0x0080000000007824 */ /* 0x000fc600078e00ff */
[----:B------:R-:W-:-:S04]  /*01f0*/  FFMA R2, R5, 1.4426950216293334961, -R2 ;  /* 0x3fb8aa3b05027823 */ /* 0x000fc80000000802 */
[----:B------:R-:W-:-:S04]  /*0200*/  FFMA R2, R5, 1.925963033500011079e-08, R2 ;  /* 0x32a5706005027823 */ /* 0x000fc80000000002 */
[----:B------:R-:W1:Y:S02]  /*0210*/  MUFU.EX2 R3, R2 ;  /* 0x0000000200037308 */ /* 0x000e640000000800 */
[----:B-1----:R-:W-:-:S04]  /*0220*/  FFMA R0, R0, R3, -1 ;  /* 0xbf80000000007423 */ /* 0x002fc80000000003 */
[----:B0-----:R-:W-:-:S07]  /*0230*/  FMUL R5, R0, UR6 ;  /* 0x0000000600057c20 */ /* 0x001fce0008400000 */
.L_x_1:
[----:B------:R-:W-:Y:S05]  /*0240*/  BSYNC.RECONVERGENT B0 ;  /* 0x0000000000007941 */ /* 0x000fea0003800200 */
.L_x_0:
[----:B------:R-:W0:Y:S02]  /*0250*/  LDCU.64 UR6, c[0x0][0x388] ;  /* 0x00007100ff0677ac */ /* 0x000e240008000a00 */
[----:B0-----:R-:W-:-:S04]  /*0260*/  IADD3 R2, P0, PT, R4, UR6, RZ ;  /* 0x0000000604027c10 */ /* 0x001fc8000ff1e0ff */
[----:B------:R-:W-:-:S05]  /*0270*/  IADD3.X R3, PT, PT, R6, UR7, RZ, P0, !PT ;  /* 0x0000000706037c10 */ /* 0x000fca00087fe4ff */
[----:B------:R-:W-:Y:S01]  /*0280*/  STG.E desc[UR4][R2.64], R5 ;  /* 0x0000000502007986 */ /* 0x000fe2000c101904 */
[----:B------:R-:W-:Y:S05]  /*0290*/  EXIT ;  /* 0x000000000000794d */ /* 0x000fea0003800000 */
.L_x_2:
[----:B------:R-:W-:-:S00]  /*02a0*/  BRA `(.L_x_2) ;  /* 0xfffffffc00fc7947 */ /* 0x000fc0000383ffff */
[----:B------:R-:W-:-:S00]  /*02b0*/  NOP ;  /* 0x0000000000007918 */ /* 0x000fc00000000000 */
        /* <DEDUP_REMOVED lines=12> */
.L_x_3:


//--------------------- .nv.shared.reserved.0     --------------------------
	.section	.nv.shared.reserved.0,"aw",@nobits
	.weak		__nv_reservedSMEM_offset_0_alias
	.size		__nv_reservedSMEM_offset_0_alias, 0, 64
	.other		__nv_reservedSMEM_offset_0_alias,@"STO_CUDA_RESERVED_SHARED STV_DEFAULT"
__nv_reservedSMEM_offset_0_alias:
	.zero		0
	.zero		64


//--------------------- .nv.constant0._Z6kernelPKfPfmmf --------------------------
	.section	.nv.constant0._Z6kernelPKfPfmmf,"a",@progbits
	.sectionflags	@""
	.align	4
.nv.constant0._Z6kernelPKfPfmmf:
	.zero		932


//--------------------- SYMBOLS --------------------------

	.type		.nv.reservedSmem.offset0,@object
	.size		.nv.reservedSmem.offset0,0x4
